//
// Generated by NVIDIA NVVM Compiler
//
// Compiler Build ID: CL-36424714
// Cuda compilation tools, release 13.0, V13.0.88
// Based on NVVM 20.0.0
//

.version 9.0
.target sm_100
.address_size 64

	// .globl	make_assert
.extern .func __assertfail
(
	.param .b64 __assertfail_param_0,
	.param .b64 __assertfail_param_1,
	.param .b32 __assertfail_param_2,
	.param .b64 __assertfail_param_3,
	.param .b64 __assertfail_param_4
)
;
.global .align 1 .b8 __unnamed_1[44] = {118, 111, 105, 100, 32, 109, 97, 107, 101, 95, 97, 115, 115, 101, 114, 116, 40, 105, 110, 116, 32, 42, 44, 32, 117, 110, 115, 105, 103, 110, 101, 100, 32, 108, 111, 110, 103, 44, 32, 105, 110, 116, 41};
.global .align 1 .b8 $str[6] = {102, 97, 108, 115, 101};
.global .align 1 .b8 $str$1[27] = {47, 116, 109, 112, 47, 115, 97, 115, 115, 95, 99, 117, 95, 113, 95, 113, 100, 50, 53, 114, 49, 47, 107, 46, 99, 117};

.visible .entry make_assert(
	.param .u64 .ptr .align 1 make_assert_param_0,
	.param .u64 make_assert_param_1,
	.param .u32 make_assert_param_2
)
{
	.reg .b64 	%rd<7>;

	mov.u64 	%rd1, $str;
	cvta.global.u64 	%rd2, %rd1;
	mov.u64 	%rd3, $str$1;
	cvta.global.u64 	%rd4, %rd3;
	mov.u64 	%rd5, __unnamed_1;
	cvta.global.u64 	%rd6, %rd5;
	{ // callseq 0, 0
	.param .b64 param0;
	st.param.b64 	[param0], %rd2;
	.param .b64 param1;
	st.param.b64 	[param1], %rd4;
	.param .b32 param2;
	st.param.b32 	[param2], 6;
	.param .b64 param3;
	st.param.b64 	[param3], %rd6;
	.param .b64 param4;
	st.param.b64 	[param4], 1;
	call.uni 
	__assertfail, 
	(
	param0, 
	param1, 
	param2, 
	param3, 
	param4
	);
	} // callseq 0
	ret;

}


// ===== COMPILED SASS (sm_100) =====

	.target	sm_100

	.elftype	@"ET_EXEC"


//--------------------- .note.nv.tkinfo           --------------------------
	.section	.note.nv.tkinfo,"",@"SHT_NOTE"
	.sectionflags	@"SHF_NOTE_NV_TKINFO"
	.tkinfo
        /*0018*/ 	.word	0x00000002
        /*0030*/ 	.string	""
        /*0030*/ 	.string	"ptxas"
        /*0030*/ 	.string	"Cuda compilation tools, release 13.0, V13.0.88"
        /*0030*/ 	.string	"Build cuda_13.0.r13.0/compiler.36424714_0"
        /*0030*/ 	.string	"-arch sm_100 -m 64 "



//--------------------- .note.nv.cuinfo           --------------------------
	.section	.note.nv.cuinfo,"",@"SHT_NOTE"
	.sectionflags	@"SHF_NOTE_NV_CUINFO"
        /*0018*/ 	.short	0x0002
        /*001a*/ 	.short	0x0064
        /*001c*/ 	.short	0x0082
	.zero		2


//--------------------- .nv.info                  --------------------------
	.section	.nv.info,"",@"SHT_CUDA_INFO"
	.align	4


	//----- nvinfo : EIATTR_REGCOUNT
	.align		4
        /*0000*/ 	.byte	0x04, 0x2f
        /*0002*/ 	.short	(.L_4 - .L_3)
	.align		4
.L_3:
        /*0004*/ 	.word	index@(make_assert)
        /*0008*/ 	.word	0x00000018


	//----- nvinfo : EIATTR_FRAME_SIZE
	.align		4
.L_4:
        /*000c*/ 	.byte	0x04, 0x11
        /*000e*/ 	.short	(.L_6 - .L_5)
	.align		4
.L_5:
        /*0010*/ 	.word	index@(make_assert)
        /*0014*/ 	.word	0x00000000


	//----- nvinfo : EIATTR_MIN_STACK_SIZE
	.align		4
.L_6:
        /*0018*/ 	.byte	0x04, 0x12
        /*001a*/ 	.short	(.L_8 - .L_7)
	.align		4
.L_7:
        /*001c*/ 	.word	index@(make_assert)
        /*0020*/ 	.word	0x00000000
.L_8:


//--------------------- .nv.compat                --------------------------
	.section	.nv.compat,"",@"SHT_CUDA_COMPAT_INFO"
	.align	4
        /*0000*/ 	.byte	0x02, 0x09, 0x00, 0x00, 0x02, 0x02, 0x01, 0x00, 0x02, 0x05, 0x05, 0x00, 0x03, 0x07, 0x01, 0x01
        /*0010*/ 	.byte	0x02, 0x03, 0x00, 0x00, 0x02, 0x06, 0x01, 0x00, 0x04, 0x0b, 0x08, 0x00, 0x09, 0x00, 0x00, 0x00
        /*0020*/ 	.byte	0x00, 0x00, 0x00, 0x00


//--------------------- .nv.info.make_assert      --------------------------
	.section	.nv.info.make_assert,"",@"SHT_CUDA_INFO"
	.sectionflags	@""
	.align	4


	//----- nvinfo : EIATTR_CUDA_API_VERSION
	.align		4
        /*0000*/ 	.byte	0x04, 0x37
        /*0002*/ 	.short	(.L_10 - .L_9)
.L_9:
        /*0004*/ 	.word	0x00000082


	//----- nvinfo : EIATTR_KPARAM_INFO
	.align		4
.L_10:
        /*0008*/ 	.byte	0x04, 0x17
        /*000a*/ 	.short	(.L_12 - .L_11)
.L_11:
        /*000c*/ 	.word	0x00000000
        /*0010*/ 	.short	0x0002
        /*0012*/ 	.short	0x0010
        /*0014*/ 	.byte	0x00, 0xf0, 0x11, 0x00


	//----- nvinfo : EIATTR_KPARAM_INFO
	.align		4
.L_12:
        /*0018*/ 	.byte	0x04, 0x17
        /*001a*/ 	.short	(.L_14 - .L_13)
.L_13:
        /*001c*/ 	.word	0x00000000
        /*0020*/ 	.short	0x0001
        /*0022*/ 	.short	0x0008
        /*0024*/ 	.byte	0x00, 0xf0, 0x21, 0x00


	//----- nvinfo : EIATTR_KPARAM_INFO
	.align		4
.L_14:
        /*0028*/ 	.byte	0x04, 0x17
        /*002a*/ 	.short	(.L_16 - .L_15)
.L_15:
        /*002c*/ 	.word	0x00000000
        /*0030*/ 	.short	0x0000
        /*0032*/ 	.short	0x0000
        /*0034*/ 	.byte	0x00, 0xf5, 0x21, 0x00


	//----- nvinfo : EIATTR_SPARSE_MMA_MASK
	.align		4
.L_16:
        /*0038*/ 	.byte	0x03, 0x50
        /*003a*/ 	.short	0x0000


	//----- nvinfo : EIATTR_MAXREG_COUNT
	.align		4
        /*003c*/ 	.byte	0x03, 0x1b
        /*003e*/ 	.short	0x00ff


	//----- nvinfo : EIATTR_EXTERNS
	.align		4
        /*0040*/ 	.byte	0x04, 0x0f
        /*0042*/ 	.short	(.L_18 - .L_17)


	//   ....[0]....
	.align		4
.L_17:
        /*0044*/ 	.word	index@(__assertfail)


	//----- nvinfo : EIATTR_MERCURY_ISA_VERSION
	.align		4
.L_18:
        /*0048*/ 	.byte	0x03, 0x5f
        /*004a*/ 	.short	0x0101


	//----- nvinfo : EIATTR_VRC_CTA_INIT_COUNT
	.align		4
        /*004c*/ 	.byte	0x02, 0x4a
	.zero		1
	.zero		1


	//----- nvinfo : EIATTR_SYSCALL_OFFSETS
	.align		4
        /*0050*/ 	.byte	0x04, 0x46
        /*0052*/ 	.short	(.L_20 - .L_19)


	//   ....[0]....
.L_19:
        /*0054*/ 	.word	0x00000100


	//----- nvinfo : EIATTR_EXIT_INSTR_OFFSETS
	.align		4
.L_20:
        /*0058*/ 	.byte	0x04, 0x1c
        /*005a*/ 	.short	(.L_22 - .L_21)


	//   ....[0]....
.L_21:
        /*005c*/ 	.word	0x00000110


	//----- nvinfo : EIATTR_CBANK_PARAM_SIZE
	.align		4
.L_22:
        /*0060*/ 	.byte	0x03, 0x19
        /*0062*/ 	.short	0x0014


	//----- nvinfo : EIATTR_PARAM_CBANK
	.align		4
        /*0064*/ 	.byte	0x04, 0x0a
        /*0066*/ 	.short	(.L_24 - .L_23)
	.align		4
.L_23:
        /*0068*/ 	.word	index@(.nv.constant0.make_assert)
        /*006c*/ 	.short	0x0380
        /*006e*/ 	.short	0x0014


	//----- nvinfo : EIATTR_SW_WAR
	.align		4
.L_24:
        /*0070*/ 	.byte	0x04, 0x36
        /*0072*/ 	.short	(.L_26 - .L_25)
.L_25:
        /*0074*/ 	.word	0x00000008
.L_26:


//--------------------- .nv.callgraph             --------------------------
	.section	.nv.callgraph,"",@"SHT_CUDA_CALLGRAPH"
	.align	4
	.sectionentsize	8
	.align		4
        /*0000*/ 	.word	0x00000000
	.align		4
        /*0004*/ 	.word	0xffffffff
	.align		4
        /*0008*/ 	.word	index@(make_assert)
	.align		4
        /*000c*/ 	.word	index@(__assertfail)
	.align		4
        /*0010*/ 	.word	0x00000000
	.align		4
        /*0014*/ 	.word	0xfffffffe
	.align		4
        /*0018*/ 	.word	0x00000000
	.align		4
        /*001c*/ 	.word	0xfffffffd
	.align		4
        /*0020*/ 	.word	0x00000000
	.align		4
        /*0024*/ 	.word	0xfffffffc


//--------------------- .nv.constant4             --------------------------
	.section	.nv.constant4,"a",@progbits
	.align	8
	.align		8
.nv.constant4:
        /*0000*/ 	.dword	__assertfail
	.align		8
        /*0008*/ 	.dword	__unnamed_1
	.align		8
        /*0010*/ 	.dword	$str
	.align		8
        /*0018*/ 	.dword	$str$1


//--------------------- .text.make_assert         --------------------------
	.section	.text.make_assert,"ax",@progbits
	.align	128
        .global         make_assert
        .type           make_assert,@function
        .size           make_assert,(.L_x_2 - make_assert)
        .other          make_assert,@"STO_CUDA_ENTRY STV_DEFAULT"
make_assert:
.text.make_assert:
[----:B------:R-:W0:Y:S01]  /*0000*/  LDC R1, c[0x0][0x37c] ;  /* 0x0000df00ff017b82 */ /* 0x000e220000000800 */
[----:B------:R-:W-:Y:S01]  /*0010*/  MOV R0, 0x0 ;  /* 0x0000000000007802 */ /* 0x000fe20000000f00 */
[----:B------:R-:W1:Y:S01]  /*0020*/  LDCU.64 UR4, c[0x4][0x10] ;  /* 0x01000200ff0477ac */ /* 0x000e620008000a00 */
[----:B------:R-:W-:Y:S02]  /*0030*/  HFMA2 R12, -RZ, RZ, 0, 5.9604644775390625e-08 ;  /* 0x00000001ff0c7431 */ /* 0x000fe400000001ff */
[----:B------:R-:W-:-:S03]  /*0040*/  IMAD.MOV.U32 R8, RZ, RZ, 0x6 ;  /* 0x00000006ff087424 */ /* 0x000fc600078e00ff */
[----:B------:R2:W3:Y:S01]  /*0050*/  LDC.64 R2, c[0x4][R0] ;  /* 0x0100000000027b82 */ /* 0x0004e20000000a00 */
[----:B------:R-:W4:Y:S01]  /*0060*/  LDCU.64 UR6, c[0x4][0x18] ;  /* 0x01000300ff0677ac */ /* 0x000f220008000a00 */
[----:B------:R-:W-:Y:S01]  /*0070*/  IMAD.MOV.U32 R13, RZ, RZ, RZ ;  /* 0x000000ffff0d7224 */ /* 0x000fe200078e00ff */
[----:B------:R-:W5:Y:S01]  /*0080*/  LDCU.64 UR8, c[0x4][0x8] ;  /* 0x01000100ff0877ac */ /* 0x000f620008000a00 */
[----:B-1----:R-:W-:Y:S01]  /*0090*/  IMAD.U32 R4, RZ, RZ, UR4 ;  /* 0x00000004ff047e24 */ /* 0x002fe2000f8e00ff */
[----:B------:R-:W-:Y:S01]  /*00a0*/  MOV R5, UR5 ;  /* 0x0000000500057c02 */ /* 0x000fe20008000f00 */
[----:B----4-:R-:W-:Y:S01]  /*00b0*/  IMAD.U32 R6, RZ, RZ, UR6 ;  /* 0x00000006ff067e24 */ /* 0x010fe2000f8e00ff */
[----:B------:R-:W-:Y:S01]  /*00c0*/  MOV R7, UR7 ;  /* 0x0000000700077c02 */ /* 0x000fe20008000f00 */
[----:B-----5:R-:W-:Y:S01]  /*00d0*/  IMAD.U32 R10, RZ, RZ, UR8 ;  /* 0x00000008ff0a7e24 */ /* 0x020fe2000f8e00ff */
[----:B--2---:R-:W-:-:S07]  /*00e0*/  MOV R11, UR9 ;  /* 0x00000009000b7c02 */ /* 0x004fce0008000f00 */
[----:B------:R-:W-:-:S07]  /*00f0*/  LEPC R20, `(.L_x_0) ;  /* 0x000000001014794e */ /* 0x000fce0000000000 */
[----:B0--3--:R-:W-:Y:S05]  /*0100*/  CALL.ABS.NOINC R2 ;  /* 0x0000000002007343 */ /* 0x009fea0003c00000 */
.L_x_0:
[----:B------:R-:W-:Y:S05]  /*0110*/  EXIT ;  /* 0x000000000000794d */ /* 0x000fea0003800000 */
.L_x_1:
[----:B------:R-:W-:-:S00]  /*0120*/  BRA `(.L_x_1) ;  /* 0xfffffffc00fc7947 */ /* 0x000fc0000383ffff */
[----:B------:R-:W-:-:S00]  /*0130*/  NOP ;  /* 0x0000000000007918 */ /* 0x000fc00000000000 */
        /* <DEDUP_REMOVED lines=12> */
.L_x_2:


//--------------------- .nv.global.init           --------------------------
	.section	.nv.global.init,"aw",@progbits
.nv.global.init:
	.type		$str,@object
	.size		$str,($str$1 - $str)
$str:
        /*0000*/ 	.byte	0x66, 0x61, 0x6c, 0x73, 0x65, 0x00
	.type		$str$1,@object
	.size		$str$1,(__unnamed_1 - $str$1)
$str$1:
        /*0006*/ 	.byte	0x2f, 0x74, 0x6d, 0x70, 0x2f, 0x73, 0x61, 0x73, 0x73, 0x5f, 0x63, 0x75, 0x5f, 0x71, 0x5f, 0x71
        /*0016*/ 	.byte	0x64, 0x32, 0x35, 0x72, 0x31, 0x2f, 0x6b, 0x2e, 0x63, 0x75, 0x00
	.type		__unnamed_1,@object
	.size		__unnamed_1,(.L_0 - __unnamed_1)
__unnamed_1:
        /*0021*/ 	.byte	0x76, 0x6f, 0x69, 0x64, 0x20, 0x6d, 0x61, 0x6b, 0x65, 0x5f, 0x61, 0x73, 0x73, 0x65, 0x72, 0x74
        /*0031*/ 	.byte	0x28, 0x69, 0x6e, 0x74, 0x20, 0x2a, 0x2c, 0x20, 0x75, 0x6e, 0x73, 0x69, 0x67, 0x6e, 0x65, 0x64
        /*0041*/ 	.byte	0x20, 0x6c, 0x6f, 0x6e, 0x67, 0x2c, 0x20, 0x69, 0x6e, 0x74, 0x29, 0x00
.L_0:


//--------------------- .nv.shared.reserved.0     --------------------------
	.section	.nv.shared.reserved.0,"aw",@nobits
	.weak		__nv_reservedSMEM_offset_0_alias
	.size		__nv_reservedSMEM_offset_0_alias, 0, 64
	.other		__nv_reservedSMEM_offset_0_alias,@"STO_CUDA_RESERVED_SHARED STV_DEFAULT"
__nv_reservedSMEM_offset_0_alias:
	.zero		0
	.zero		64


//--------------------- .nv.constant0.make_assert --------------------------
	.section	.nv.constant0.make_assert,"a",@progbits
	.sectionflags	@""
	.align	4
.nv.constant0.make_assert:
	.zero		916


//--------------------- SYMBOLS --------------------------

	.type		.nv.reservedSmem.offset0,@object
	.size		.nv.reservedSmem.offset0,0x4
	.type		__assertfail,@function
